	.headerflags	@"EF_CUDA_TEXMODE_UNIFIED EF_CUDA_64BIT_ADDRESS EF_CUDA_ACCELERATORS EF_CUDA_SM90 EF_CUDA_VIRTUAL_SM(EF_CUDA_SM90)"
	.elftype	@"ET_EXEC"


//--------------------- .nv.info                  --------------------------
	.section	.nv.info,"",@"SHT_CUDA_INFO"
	.align	4


	//----- nvinfo : EIATTR_REGCOUNT
	.align		4
        /*0000*/ 	.byte	0x04, 0x2f
        /*0002*/ 	.short	(.L_3 - .L_2)
	.align		4
.L_2:
        /*0004*/ 	.word	index@(triton_poi_fused__native_batch_norm_legit_no_training_add_relu_20)
        /*0008*/ 	.word	0x00000030


	//----- nvinfo : EIATTR_MIN_STACK_SIZE
	.align		4
.L_3:
        /*000c*/ 	.byte	0x04, 0x12
        /*000e*/ 	.short	(.L_5 - .L_4)
	.align		4
.L_4:
        /*0010*/ 	.word	index@(triton_poi_fused__native_batch_norm_legit_no_training_add_relu_20)
        /*0014*/ 	.word	0x00000000


	//----- nvinfo : EIATTR_FRAME_SIZE
	.align		4
.L_5:
        /*0018*/ 	.byte	0x04, 0x11
        /*001a*/ 	.short	(.L_7 - .L_6)
	.align		4
.L_6:
        /*001c*/ 	.word	index@(triton_poi_fused__native_batch_norm_legit_no_training_add_relu_20)
        /*0020*/ 	.word	0x00000000


	//----- nvinfo : EIATTR_MIN_STACK_SIZE
	.align		4
.L_7:
        /*0024*/ 	.byte	0x04, 0x12
        /*0026*/ 	.short	(.L_9 - .L_8)
	.align		4
.L_8:
        /*0028*/ 	.word	index@(triton_poi_fused__native_batch_norm_legit_no_training_add_relu_20)
        /*002c*/ 	.word	0x00000000
.L_9:


//--------------------- .nv.info.triton_poi_fused__native_batch_norm_legit_no_training_add_relu_20 --------------------------
	.section	.nv.info.triton_poi_fused__native_batch_norm_legit_no_training_add_relu_20,"",@"SHT_CUDA_INFO"
	.sectionflags	@""
	.align	4


	//----- nvinfo : EIATTR_CUDA_API_VERSION
	.align		4
        /*0000*/ 	.byte	0x04, 0x37
        /*0002*/ 	.short	(.L_11 - .L_10)
.L_10:
        /*0004*/ 	.word	0x0000007c


	//----- nvinfo : EIATTR_KPARAM_INFO
	.align		4
.L_11:
        /*0008*/ 	.byte	0x04, 0x17
        /*000a*/ 	.short	(.L_13 - .L_12)
.L_12:
        /*000c*/ 	.word	0x00000000
        /*0010*/ 	.short	0x000b
        /*0012*/ 	.short	0x0058
        /*0014*/ 	.byte	0x00, 0xf0, 0x11, 0x00


	//----- nvinfo : EIATTR_KPARAM_INFO
	.align		4
.L_13:
        /*0018*/ 	.byte	0x04, 0x17
        /*001a*/ 	.short	(.L_15 - .L_14)
.L_14:
        /*001c*/ 	.word	0x00000000
        /*0020*/ 	.short	0x000a
        /*0022*/ 	.short	0x0050
        /*0024*/ 	.byte	0x00, 0xf4, 0x21, 0x00


	//----- nvinfo : EIATTR_KPARAM_INFO
	.align		4
.L_15:
        /*0028*/ 	.byte	0x04, 0x17
        /*002a*/ 	.short	(.L_17 - .L_16)
.L_16:
        /*002c*/ 	.word	0x00000000
        /*0030*/ 	.short	0x0009
        /*0032*/ 	.short	0x0048
        /*0034*/ 	.byte	0x00, 0xf4, 0x21, 0x00


	//----- nvinfo : EIATTR_KPARAM_INFO
	.align		4
.L_17:
        /*0038*/ 	.byte	0x04, 0x17
        /*003a*/ 	.short	(.L_19 - .L_18)
.L_18:
        /*003c*/ 	.word	0x00000000
        /*0040*/ 	.short	0x0008
        /*0042*/ 	.short	0x0040
        /*0044*/ 	.byte	0x00, 0xf4, 0x21, 0x00


	//----- nvinfo : EIATTR_KPARAM_INFO
	.align		4
.L_19:
        /*0048*/ 	.byte	0x04, 0x17
        /*004a*/ 	.short	(.L_21 - .L_20)
.L_20:
        /*004c*/ 	.word	0x00000000
        /*0050*/ 	.short	0x0007
        /*0052*/ 	.short	0x0038
        /*0054*/ 	.byte	0x00, 0xf4, 0x21, 0x00


	//----- nvinfo : EIATTR_KPARAM_INFO
	.align		4
.L_21:
        /*0058*/ 	.byte	0x04, 0x17
        /*005a*/ 	.short	(.L_23 - .L_22)
.L_22:
        /*005c*/ 	.word	0x00000000
        /*0060*/ 	.short	0x0006
        /*0062*/ 	.short	0x0030
        /*0064*/ 	.byte	0x00, 0xf4, 0x21, 0x00


	//----- nvinfo : EIATTR_KPARAM_INFO
	.align		4
.L_23:
        /*0068*/ 	.byte	0x04, 0x17
        /*006a*/ 	.short	(.L_25 - .L_24)
.L_24:
        /*006c*/ 	.word	0x00000000
        /*0070*/ 	.short	0x0005
        /*0072*/ 	.short	0x0028
        /*0074*/ 	.byte	0x00, 0xf4, 0x21, 0x00


	//----- nvinfo : EIATTR_KPARAM_INFO
	.align		4
.L_25:
        /*0078*/ 	.byte	0x04, 0x17
        /*007a*/ 	.short	(.L_27 - .L_26)
.L_26:
        /*007c*/ 	.word	0x00000000
        /*0080*/ 	.short	0x0004
        /*0082*/ 	.short	0x0020
        /*0084*/ 	.byte	0x00, 0xf4, 0x21, 0x00


	//----- nvinfo : EIATTR_KPARAM_INFO
	.align		4
.L_27:
        /*0088*/ 	.byte	0x04, 0x17
        /*008a*/ 	.short	(.L_29 - .L_28)
.L_28:
        /*008c*/ 	.word	0x00000000
        /*0090*/ 	.short	0x0003
        /*0092*/ 	.short	0x0018
        /*0094*/ 	.byte	0x00, 0xf4, 0x21, 0x00


	//----- nvinfo : EIATTR_KPARAM_INFO
	.align		4
.L_29:
        /*0098*/ 	.byte	0x04, 0x17
        /*009a*/ 	.short	(.L_31 - .L_30)
.L_30:
        /*009c*/ 	.word	0x00000000
        /*00a0*/ 	.short	0x0002
        /*00a2*/ 	.short	0x0010
        /*00a4*/ 	.byte	0x00, 0xf4, 0x21, 0x00


	//----- nvinfo : EIATTR_KPARAM_INFO
	.align		4
.L_31:
        /*00a8*/ 	.byte	0x04, 0x17
        /*00aa*/ 	.short	(.L_33 - .L_32)
.L_32:
        /*00ac*/ 	.word	0x00000000
        /*00b0*/ 	.short	0x0001
        /*00b2*/ 	.short	0x0008
        /*00b4*/ 	.byte	0x00, 0xf4, 0x21, 0x00


	//----- nvinfo : EIATTR_KPARAM_INFO
	.align		4
.L_33:
        /*00b8*/ 	.byte	0x04, 0x17
        /*00ba*/ 	.short	(.L_35 - .L_34)
.L_34:
        /*00bc*/ 	.word	0x00000000
        /*00c0*/ 	.short	0x0000
        /*00c2*/ 	.short	0x0000
        /*00c4*/ 	.byte	0x00, 0xf4, 0x21, 0x00


	//----- nvinfo : EIATTR_SPARSE_MMA_MASK
	.align		4
.L_35:
        /*00c8*/ 	.byte	0x03, 0x50
        /*00ca*/ 	.short	0x0000


	//----- nvinfo : EIATTR_MAXREG_COUNT
	.align		4
        /*00cc*/ 	.byte	0x03, 0x1b
        /*00ce*/ 	.short	0x00ff


	//----- nvinfo : EIATTR_EXIT_INSTR_OFFSETS
	.align		4
        /*00d0*/ 	.byte	0x04, 0x1c
        /*00d2*/ 	.short	(.L_37 - .L_36)


	//   ....[0]....
.L_36:
        /*00d4*/ 	.word	0x000012d0


	//----- nvinfo : EIATTR_REQNTID
	.align		4
.L_37:
        /*00d8*/ 	.byte	0x04, 0x10
        /*00da*/ 	.short	(.L_39 - .L_38)
.L_38:
        /*00dc*/ 	.word	0x00000080
        /*00e0*/ 	.word	0x00000001
        /*00e4*/ 	.word	0x00000001


	//----- nvinfo : EIATTR_CBANK_PARAM_SIZE
	.align		4
.L_39:
        /*00e8*/ 	.byte	0x03, 0x19
        /*00ea*/ 	.short	0x005c


	//----- nvinfo : EIATTR_PARAM_CBANK
	.align		4
        /*00ec*/ 	.byte	0x04, 0x0a
        /*00ee*/ 	.short	(.L_41 - .L_40)
	.align		4
.L_40:
        /*00f0*/ 	.word	index@(.nv.constant0.triton_poi_fused__native_batch_norm_legit_no_training_add_relu_20)
        /*00f4*/ 	.short	0x0210
        /*00f6*/ 	.short	0x005c


	//----- nvinfo : EIATTR_SW_WAR
	.align		4
.L_41:
        /*00f8*/ 	.byte	0x04, 0x36
        /*00fa*/ 	.short	(.L_43 - .L_42)
.L_42:
        /*00fc*/ 	.word	0x00000008
.L_43:


//--------------------- .nv.callgraph             --------------------------
	.section	.nv.callgraph,"",@"SHT_CUDA_CALLGRAPH"
	.align	4
	.sectionentsize	8
	.align		4
        /*0000*/ 	.word	0x00000000
	.align		4
        /*0004*/ 	.word	0xffffffff
	.align		4
        /*0008*/ 	.word	0x00000000
	.align		4
        /*000c*/ 	.word	0xfffffffe
	.align		4
        /*0010*/ 	.word	0x00000000
	.align		4
        /*0014*/ 	.word	0xfffffffd
	.align		4
        /*0018*/ 	.word	0x00000000
	.align		4
        /*001c*/ 	.word	0xfffffffc


//--------------------- .nv.constant4             --------------------------
	.section	.nv.constant4,"a",@progbits
	.align	8
	.align		8
.nv.constant4:
        /*0000*/ 	.dword	_$_str
	.align		8
        /*0008*/ 	.dword	_$_str_$_2


//--------------------- .text.triton_poi_fused__native_batch_norm_legit_no_training_add_relu_20 --------------------------
	.section	.text.triton_poi_fused__native_batch_norm_legit_no_training_add_relu_20,"ax",@progbits
	.align	128
        .global         triton_poi_fused__native_batch_norm_legit_no_training_add_relu_20
        .type           triton_poi_fused__native_batch_norm_legit_no_training_add_relu_20,@function
        .size           triton_poi_fused__native_batch_norm_legit_no_training_add_relu_20,(.L_x_1 - triton_poi_fused__native_batch_norm_legit_no_training_add_relu_20)
        .other          triton_poi_fused__native_batch_norm_legit_no_training_add_relu_20,@"STO_CUDA_ENTRY STV_DEFAULT"
triton_poi_fused__native_batch_norm_legit_no_training_add_relu_20:
.text.triton_poi_fused__native_batch_norm_legit_no_training_add_relu_20:
[----:B------:R-:W-:Y:S01]  /*0000*/  LDC R1, c[0x0][0x28] ;  /* 0x00000a00ff017b82 */ /* 0x000fe20000000800 */
[----:B------:R-:W1:Y:S07]  /*0010*/  S2R R0, SR_TID.X ;  /* 0x0000000000007919 */ /* 0x000e6e0000002100 */
[----:B------:R-:W2:Y:S01]  /*0020*/  LDC.64 R20, c[0x0][0x228] ;  /* 0x00008a00ff147b82 */ /* 0x000ea20000000a00 */
[----:B------:R-:W-:Y:S01]  /*0030*/  ULDC.64 UR4, c[0x0][0x208] ;  /* 0x0000820000047ab9 */ /* 0x000fe20000000a00 */
[----:B------:R-:W3:Y:S06]  /*0040*/  S2R R5, SR_CTAID.X ;  /* 0x0000000000057919 */ /* 0x000eec0000002500 */
[----:B------:R-:W4:Y:S08]  /*0050*/  LDC.64 R30, c[0x0][0x220] ;  /* 0x00008800ff1e7b82 */ /* 0x000f300000000a00 */
[----:B------:R-:W5:Y:S08]  /*0060*/  LDC.64 R28, c[0x0][0x218] ;  /* 0x00008600ff1c7b82 */ /* 0x000f700000000a00 */
[----:B------:R-:W5:Y:S01]  /*0070*/  LDC.64 R42, c[0x0][0x230] ;  /* 0x00008c00ff2a7b82 */ /* 0x000f620000000a00 */
[----:B-1----:R-:W-:-:S07]  /*0080*/  SHF.L.U32 R0, R0, 0x2, RZ ;  /* 0x0000000200007819 */ /* 0x002fce00000006ff */
[----:B------:R-:W1:Y:S01]  /*0090*/  LDC.64 R40, c[0x0][0x238] ;  /* 0x00008e00ff287b82 */ /* 0x000e620000000a00 */
[----:B---3--:R-:W-:Y:S02]  /*00a0*/  SHF.R.S32.HI R3, RZ, 0x15, R5 ;  /* 0x00000015ff037819 */ /* 0x008fe40000011405 */
[----:B------:R-:W-:Y:S02]  /*00b0*/  LOP3.LUT R0, R0, 0x1fc, RZ, 0xc0, !PT ;  /* 0x000001fc00007812 */ /* 0x000fe400078ec0ff */
[----:B------:R-:W-:Y:S02]  /*00c0*/  SGXT R3, R3, 0x1 ;  /* 0x000000010303781a */ /* 0x000fe40000000200 */
[----:B------:R-:W-:-:S04]  /*00d0*/  LEA R0, R5, R0, 0xa ;  /* 0x0000000005007211 */ /* 0x000fc800078e50ff */
[----:B------:R-:W-:-:S04]  /*00e0*/  LEA.HI R2, R3, R0, RZ, 0xa ;  /* 0x0000000003027211 */ /* 0x000fc800078f50ff */
[----:B------:R-:W-:-:S04]  /*00f0*/  LOP3.LUT R5, R2, 0xfffffc00, RZ, 0xc0, !PT ;  /* 0xfffffc0002057812 */ /* 0x000fc800078ec0ff */
[----:B------:R-:W-:-:S05]  /*0100*/  IADD3 R38, R0, -R5, RZ ;  /* 0x8000000500267210 */ /* 0x000fca0007ffe0ff */
[----:B--2---:R-:W-:-:S06]  /*0110*/  IMAD.WIDE R24, R38, 0x4, R20 ;  /* 0x0000000426187825 */ /* 0x004fcc00078e0214 */
[----:B------:R-:W2:Y:S01]  /*0120*/  LDG.E.EL.128 R24, desc[UR4][R24.64] ;  /* 0x0000000418187981 */ /* 0x000ea2000c2e1d00 */
[----:B----4-:R-:W-:-:S04]  /*0130*/  IMAD.WIDE R16, R38, 0x4, R30 ;  /* 0x0000000426107825 */ /* 0x010fc800078e021e */
[----:B-----5:R-:W-:Y:S02]  /*0140*/  IMAD.WIDE R28, R0, 0x4, R28 ;  /* 0x00000004001c7825 */ /* 0x020fe400078e021c */
[----:B------:R-:W3:Y:S04]  /*0150*/  LDG.E.EL.128 R16, desc[UR4][R16.64] ;  /* 0x0000000410107981 */ /* 0x000ee8000c2e1d00 */
[----:B------:R-:W3:Y:S01]  /*0160*/  LDG.E.128 R8, desc[UR4][R28.64] ;  /* 0x000000041c087981 */ /* 0x000ee2000c1e1d00 */
[----:B0-----:R-:W-:-:S04]  /*0170*/  IMAD.WIDE R4, R38, 0x4, R42 ;  /* 0x0000000426047825 */ /* 0x001fc800078e022a */
[----:B-1----:R-:W-:Y:S02]  /*0180*/  IMAD.WIDE R12, R38, 0x4, R40 ;  /* 0x00000004260c7825 */ /* 0x002fe400078e0228 */
[----:B------:R-:W4:Y:S04]  /*0190*/  LDG.E.EL.128 R4, desc[UR4][R4.64] ;  /* 0x0000000404047981 */ /* 0x000f28000c2e1d00 */
[----:B------:R-:W4:Y:S01]  /*01a0*/  LDG.E.EL.128 R12, desc[UR4][R12.64] ;  /* 0x000000040c0c7981 */ /* 0x000f22000c2e1d00 */
[----:B------:R-:W-:-:S04]  /*01b0*/  IADD3 R2, R0, 0x200, RZ ;  /* 0x0000020000027810 */ /* 0x000fc80007ffe0ff */
[----:B------:R-:W-:-:S04]  /*01c0*/  LEA.HI R3, R3, R2, RZ, 0xa ;  /* 0x0000000203037211 */ /* 0x000fc800078f50ff */
[----:B------:R-:W-:-:S04]  /*01d0*/  LOP3.LUT R37, R3, 0xfffffc00, RZ, 0xc0, !PT ;  /* 0xfffffc0003257812 */ /* 0x000fc800078ec0ff */
[----:B------:R-:W-:Y:S01]  /*01e0*/  IADD3 R37, R2, -R37, RZ ;  /* 0x8000002502257210 */ /* 0x000fe20007ffe0ff */
[----:B------:R-:W-:-:S04]  /*01f0*/  HFMA2.MMA R2, -RZ, RZ, 1.625, 0 ;  /* 0x3e800000ff027435 */ /* 0x000fc800000001ff */
[----:B------:R-:W-:-:S04]  /*0200*/  IMAD.WIDE R20, R37, 0x4, R20 ;  /* 0x0000000425147825 */ /* 0x000fc800078e0214 */
[----:B------:R-:W-:Y:S02]  /*0210*/  IMAD.WIDE R32, R37, 0x4, R30 ;  /* 0x0000000425207825 */ /* 0x000fe400078e021e */
[----:B------:R-:W5:Y:S04]  /*0220*/  LDG.E.128 R28, desc[UR4][R28.64+0x800] ;  /* 0x000800041c1c7981 */ /* 0x000f68000c1e1d00 */
[----:B------:R-:W5:Y:S01]  /*0230*/  LDG.E.EL.128 R32, desc[UR4][R32.64] ;  /* 0x0000000420207981 */ /* 0x000f62000c2e1d00 */
[----:B--2---:R-:W-:Y:S01]  /*0240*/  FADD R25, R25, 9.9999997473787516356e-06 ;  /* 0x3727c5ac19197421 */ /* 0x004fe20000000000 */
[----:B------:R-:W-:-:S03]  /*0250*/  FADD R23, R24, 9.9999997473787516356e-06 ;  /* 0x3727c5ac18177421 */ /* 0x000fc60000000000 */
[----:B------:R-:W0:Y:S08]  /*0260*/  MUFU.SQRT R24, R25 ;  /* 0x0000001900187308 */ /* 0x000e300000002000 */
[----:B------:R-:W1:Y:S01]  /*0270*/  MUFU.SQRT R22, R23 ;  /* 0x0000001700167308 */ /* 0x000e620000002000 */
[C---:B0-----:R-:W-:Y:S02]  /*0280*/  FSETP.GT.AND P1, PT, R24.reuse, 8.50705917302346158658e+37, PT ;  /* 0x7e8000001800780b */ /* 0x041fe40003f24000 */
[----:B------:R-:W-:-:S02]  /*0290*/  FSETP.GEU.AND P3, PT, R24, 1.175494350822287508e-38, PT ;  /* 0x008000001800780b */ /* 0x000fc40003f6e000 */
[C---:B-1----:R-:W-:Y:S02]  /*02a0*/  FSETP.GT.AND P0, PT, R22.reuse, 8.50705917302346158658e+37, PT ;  /* 0x7e8000001600780b */ /* 0x042fe40003f04000 */
[----:B------:R-:W-:-:S07]  /*02b0*/  FSETP.GEU.AND P2, PT, R22, 1.175494350822287508e-38, PT ;  /* 0x008000001600780b */ /* 0x000fce0003f4e000 */
[----:B------:R-:W-:-:S04]  /*02c0*/  @P1 FMUL R24, R24, 0.25 ;  /* 0x3e80000018181820 */ /* 0x000fc80000400000 */
[----:B------:R-:W-:Y:S01]  /*02d0*/  @!P3 FMUL R24, R24, 16777216 ;  /* 0x4b8000001818b820 */ /* 0x000fe20000400000 */
[----:B------:R-:W-:-:S04]  /*02e0*/  @P0 FMUL R22, R22, 0.25 ;  /* 0x3e80000016160820 */ /* 0x000fc80000400000 */
[----:B------:R-:W-:Y:S01]  /*02f0*/  @!P2 FMUL R22, R22, 16777216 ;  /* 0x4b8000001616a820 */ /* 0x000fe20000400000 */
[----:B------:R-:W-:Y:S01]  /*0300*/  MUFU.RCP R24, R24 ;  /* 0x0000001800187308 */ /* 0x000fe20000001000 */
[----:B---3--:R-:W-:Y:S01]  /*0310*/  FADD R8, R8, -R16 ;  /* 0x8000001008087221 */ /* 0x008fe20000000000 */
[----:B------:R-:W-:-:S06]  /*0320*/  FADD R9, R9, -R17 ;  /* 0x8000001109097221 */ /* 0x000fcc0000000000 */
[----:B------:R0:W1:Y:S01]  /*0330*/  MUFU.RCP R3, R22 ;  /* 0x0000001600037308 */ /* 0x0000620000001000 */
[C---:B------:R-:W-:Y:S02]  /*0340*/  FSEL R16, R2.reuse, 1, P0 ;  /* 0x3f80000002107808 */ /* 0x040fe40000000000 */
[----:B------:R-:W-:-:S03]  /*0350*/  FSEL R17, R2, 1, P1 ;  /* 0x3f80000002117808 */ /* 0x000fc60000800000 */
[----:B------:R-:W-:Y:S02]  /*0360*/  @!P2 FMUL R16, R16, 16777216 ;  /* 0x4b8000001010a820 */ /* 0x000fe40000400000 */
[----:B------:R-:W-:Y:S01]  /*0370*/  @!P3 FMUL R17, R17, 16777216 ;  /* 0x4b8000001111b820 */ /* 0x000fe20000400000 */
[----:B0-----:R-:W2:Y:S01]  /*0380*/  LDG.E.EL.128 R20, desc[UR4][R20.64] ;  /* 0x0000000414147981 */ /* 0x001ea2000c2e1d00 */
[----:B------:R-:W-:Y:S01]  /*0390*/  FADD R27, R27, 9.9999997473787516356e-06 ;  /* 0x3727c5ac1b1b7421 */ /* 0x000fe20000000000 */
[----:B-1----:R-:W-:Y:S01]  /*03a0*/  FMUL R3, R3, R16 ;  /* 0x0000001003037220 */ /* 0x002fe20000400000 */
[----:B------:R-:W-:Y:S01]  /*03b0*/  FMUL R16, R24, R17 ;  /* 0x0000001118107220 */ /* 0x000fe20000400000 */
[----:B------:R-:W-:Y:S02]  /*03c0*/  FADD R17, R26, 9.9999997473787516356e-06 ;  /* 0x3727c5ac1a117421 */ /* 0x000fe40000000000 */
[----:B------:R-:W0:Y:S08]  /*03d0*/  MUFU.SQRT R26, R27 ;  /* 0x0000001b001a7308 */ /* 0x000e300000002000 */
[----:B------:R-:W1:Y:S01]  /*03e0*/  MUFU.SQRT R25, R17 ;  /* 0x0000001100197308 */ /* 0x000e620000002000 */
[----:B0-----:R-:W-:-:S02]  /*03f0*/  FSETP.GT.AND P1, PT, R26, 8.50705917302346158658e+37, PT ;  /* 0x7e8000001a00780b */ /* 0x001fc40003f24000 */
[----:B------:R-:W-:Y:S02]  /*0400*/  FSETP.GEU.AND P3, PT, R26, 1.175494350822287508e-38, PT ;  /* 0x008000001a00780b */ /* 0x000fe40003f6e000 */
[C---:B-1----:R-:W-:Y:S02]  /*0410*/  FSETP.GT.AND P0, PT, R25.reuse, 8.50705917302346158658e+37, PT ;  /* 0x7e8000001900780b */ /* 0x042fe40003f04000 */
[----:B------:R-:W-:-:S07]  /*0420*/  FSETP.GEU.AND P2, PT, R25, 1.175494350822287508e-38, PT ;  /* 0x008000001900780b */ /* 0x000fce0003f4e000 */
[----:B------:R-:W-:-:S04]  /*0430*/  @P1 FMUL R26, R26, 0.25 ;  /* 0x3e8000001a1a1820 */ /* 0x000fc80000400000 */
[----:B------:R-:W-:Y:S01]  /*0440*/  @P0 FMUL R25, R25, 0.25 ;  /* 0x3e80000019190820 */ /* 0x000fe20000400000 */
[----:B------:R-:W-:-:S03]  /*0450*/  @!P3 FMUL R26, R26, 16777216 ;  /* 0x4b8000001a1ab820 */ /* 0x000fc60000400000 */
[----:B------:R-:W-:Y:S01]  /*0460*/  @!P2 FMUL R25, R25, 16777216 ;  /* 0x4b8000001919a820 */ /* 0x000fe20000400000 */
[----:B------:R-:W-:Y:S01]  /*0470*/  FMUL R3, R3, R8 ;  /* 0x0000000803037220 */ /* 0x000fe20000400000 */
[----:B------:R-:W-:Y:S01]  /*0480*/  FMUL R16, R16, R9 ;  /* 0x0000000910107220 */ /* 0x000fe20000400000 */
[----:B------:R-:W0:Y:S02]  /*0490*/  MUFU.RCP R24, R26 ;  /* 0x0000001a00187308 */ /* 0x000e240000001000 */
[----:B----4-:R-:W-:Y:S01]  /*04a0*/  FFMA R3, R4, R3, R12 ;  /* 0x0000000304037223 */ /* 0x010fe2000000000c */
[----:B------:R-:W-:Y:S01]  /*04b0*/  FFMA R36, R5, R16, R13 ;  /* 0x0000001005247223 */ /* 0x000fe2000000000d */
[----:B------:R-:W-:-:S04]  /*04c0*/  FADD R4, R10, -R18 ;  /* 0x800000120a047221 */ /* 0x000fc80000000000 */
[----:B------:R-:W1:Y:S01]  /*04d0*/  MUFU.RCP R25, R25 ;  /* 0x0000001900197308 */ /* 0x000e620000001000 */
[----:B------:R-:W-:Y:S01]  /*04e0*/  FADD R5, R11, -R19 ;  /* 0x800000130b057221 */ /* 0x000fe20000000000 */
[C---:B------:R-:W-:Y:S02]  /*04f0*/  FSEL R10, R2.reuse, 1, P0 ;  /* 0x3f800000020a7808 */ /* 0x040fe40000000000 */
[----:B------:R-:W-:Y:S01]  /*0500*/  FSEL R11, R2, 1, P1 ;  /* 0x3f800000020b7808 */ /* 0x000fe20000800000 */
[----:B------:R-:W-:-:S04]  /*0510*/  IMAD.WIDE R8, R37, 0x4, R42 ;  /* 0x0000000425087825 */ /* 0x000fc800078e022a */
[----:B------:R-:W-:Y:S01]  /*0520*/  @!P2 FMUL R10, R10, 16777216 ;  /* 0x4b8000000a0aa820 */ /* 0x000fe20000400000 */
[----:B------:R-:W3:Y:S01]  /*0530*/  LDC.64 R42, c[0x0][0x250] ;  /* 0x00009400ff2a7b82 */ /* 0x000ee20000000a00 */
[----:B------:R-:W-:Y:S01]  /*0540*/  @!P3 FMUL R11, R11, 16777216 ;  /* 0x4b8000000b0bb820 */ /* 0x000fe20000400000 */
[----:B------:R-:W-:-:S04]  /*0550*/  IMAD.WIDE R16, R37, 0x4, R40 ;  /* 0x0000000425107825 */ /* 0x000fc800078e0228 */
[----:B0-----:R-:W-:Y:S01]  /*0560*/  FMUL R24, R24, R11 ;  /* 0x0000000b18187220 */ /* 0x001fe20000400000 */
[----:B-1----:R-:W-:Y:S01]  /*0570*/  FMUL R25, R25, R10 ;  /* 0x0000000a19197220 */ /* 0x002fe20000400000 */
[----:B------:R-:W4:Y:S01]  /*0580*/  LDG.E.EL.128 R16, desc[UR4][R16.64] ;  /* 0x0000000410107981 */ /* 0x000f22000c2e1d00 */
[----:B------:R-:W0:Y:S03]  /*0590*/  LDC.64 R40, c[0x0][0x248] ;  /* 0x00009200ff287b82 */ /* 0x000e260000000a00 */
[----:B------:R-:W4:Y:S01]  /*05a0*/  LDG.E.EL.128 R8, desc[UR4][R8.64] ;  /* 0x0000000408087981 */ /* 0x000f22000c2e1d00 */
[----:B------:R-:W-:Y:S01]  /*05b0*/  FMUL R25, R25, R4 ;  /* 0x0000000419197220 */ /* 0x000fe20000400000 */
[----:B------:R-:W-:-:S03]  /*05c0*/  FMUL R24, R24, R5 ;  /* 0x0000000518187220 */ /* 0x000fc60000400000 */
[----:B------:R-:W1:Y:S01]  /*05d0*/  LDC.64 R4, c[0x0][0x240] ;  /* 0x00009000ff047b82 */ /* 0x000e620000000a00 */
[----:B-----5:R-:W-:Y:S01]  /*05e0*/  FADD R30, R30, -R34 ;  /* 0x800000221e1e7221 */ /* 0x020fe20000000000 */
[----:B------:R-:W-:Y:S01]  /*05f0*/  FADD R28, R28, -R32 ;  /* 0x800000201c1c7221 */ /* 0x000fe20000000000 */
[----:B------:R-:W-:Y:S01]  /*0600*/  FADD R33, R29, -R33 ;  /* 0x800000211d217221 */ /* 0x000fe20000000000 */
[----:B--2---:R-:W-:Y:S01]  /*0610*/  FADD R22, R22, 9.9999997473787516356e-06 ;  /* 0x3727c5ac16167421 */ /* 0x004fe20000000000 */
[----:B------:R-:W-:Y:S01]  /*0620*/  FADD R20, R20, 9.9999997473787516356e-06 ;  /* 0x3727c5ac14147421 */ /* 0x000fe20000000000 */
[----:B------:R-:W-:Y:S02]  /*0630*/  FADD R21, R21, 9.9999997473787516356e-06 ;  /* 0x3727c5ac15157421 */ /* 0x000fe40000000000 */
[----:B------:R-:W2:Y:S08]  /*0640*/  MUFU.SQRT R13, R22 ;  /* 0x00000016000d7308 */ /* 0x000eb00000002000 */
[----:B------:R-:W5:Y:S08]  /*0650*/  MUFU.SQRT R26, R20 ;  /* 0x00000014001a7308 */ /* 0x000f700000002000 */
[----:B------:R-:W0:Y:S01]  /*0660*/  MUFU.SQRT R12, R21 ;  /* 0x00000015000c7308 */ /* 0x000e220000002000 */
[----:B--2---:R-:W-:-:S02]  /*0670*/  FSETP.GT.AND P2, PT, R13, 8.50705917302346158658e+37, PT ;  /* 0x7e8000000d00780b */ /* 0x004fc40003f44000 */
[----:B------:R-:W-:Y:S02]  /*0680*/  FSETP.GEU.AND P5, PT, R13, 1.175494350822287508e-38, PT ;  /* 0x008000000d00780b */ /* 0x000fe40003fae000 */
[C---:B-----5:R-:W-:Y:S02]  /*0690*/  FSETP.GT.AND P0, PT, R26.reuse, 8.50705917302346158658e+37, PT ;  /* 0x7e8000001a00780b */ /* 0x060fe40003f04000 */
[----:B------:R-:W-:Y:S02]  /*06a0*/  FSETP.GEU.AND P3, PT, R26, 1.175494350822287508e-38, PT ;  /* 0x008000001a00780b */ /* 0x000fe40003f6e000 */
[C---:B0-----:R-:W-:Y:S02]  /*06b0*/  FSETP.GT.AND P1, PT, R12.reuse, 8.50705917302346158658e+37, PT ;  /* 0x7e8000000c00780b */ /* 0x041fe40003f24000 */
[----:B------:R-:W-:-:S03]  /*06c0*/  FSETP.GEU.AND P4, PT, R12, 1.175494350822287508e-38, PT ;  /* 0x008000000c00780b */ /* 0x000fc60003f8e000 */
[----:B------:R-:W-:-:S04]  /*06d0*/  @P2 FMUL R13, R13, 0.25 ;  /* 0x3e8000000d0d2820 */ /* 0x000fc80000400000 */
[----:B------:R-:W-:Y:S01]  /*06e0*/  @P0 FMUL R26, R26, 0.25 ;  /* 0x3e8000001a1a0820 */ /* 0x000fe20000400000 */
[----:B------:R-:W-:Y:S01]  /*06f0*/  @!P5 FMUL R13, R13, 16777216 ;  /* 0x4b8000000d0dd820 */ /* 0x000fe20000400000 */
[----:B------:R-:W-:Y:S02]  /*0700*/  FFMA R20, R6, R25, R14 ;  /* 0x0000001906147223 */ /* 0x000fe4000000000e */
[----:B------:R-:W-:Y:S01]  /*0710*/  @!P3 FMUL R26, R26, 16777216 ;  /* 0x4b8000001a1ab820 */ /* 0x000fe20000400000 */
[----:B------:R-:W-:Y:S01]  /*0720*/  @P1 FMUL R12, R12, 0.25 ;  /* 0x3e8000000c0c1820 */ /* 0x000fe20000400000 */
[----:B------:R-:W0:Y:S03]  /*0730*/  MUFU.RCP R25, R13 ;  /* 0x0000000d00197308 */ /* 0x000e260000001000 */
[----:B------:R-:W-:Y:S01]  /*0740*/  @!P4 FMUL R12, R12, 16777216 ;  /* 0x4b8000000c0cc820 */ /* 0x000fe20000400000 */
[----:B------:R-:W-:-:S04]  /*0750*/  FSEL R14, R2, 1, P2 ;  /* 0x3f800000020e7808 */ /* 0x000fc80001000000 */
[----:B------:R-:W2:Y:S01]  /*0760*/  MUFU.RCP R22, R26 ;  /* 0x0000001a00167308 */ /* 0x000ea20000001000 */
[----:B------:R-:W-:Y:S01]  /*0770*/  FFMA R21, R7, R24, R15 ;  /* 0x0000001807157223 */ /* 0x000fe2000000000f */
[----:B------:R-:W-:Y:S01]  /*0780*/  FSEL R7, R2, 1, P0 ;  /* 0x3f80000002077808 */ /* 0x000fe20000000000 */
[----:B------:R-:W-:-:S05]  /*0790*/  @!P5 FMUL R14, R14, 16777216 ;  /* 0x4b8000000e0ed820 */ /* 0x000fca0000400000 */
[----:B------:R-:W5:Y:S01]  /*07a0*/  MUFU.RCP R12, R12 ;  /* 0x0000000c000c7308 */ /* 0x000f620000001000 */
[----:B------:R-:W-:Y:S01]  /*07b0*/  FSEL R15, R2, 1, P1 ;  /* 0x3f800000020f7808 */ /* 0x000fe20000800000 */
[----:B------:R-:W-:Y:S01]  /*07c0*/  @!P3 FMUL R7, R7, 16777216 ;  /* 0x4b8000000707b820 */ /* 0x000fe20000400000 */
[----:B0-----:R-:W-:-:S03]  /*07d0*/  FMUL R25, R25, R14 ;  /* 0x0000000e19197220 */ /* 0x001fc60000400000 */
[----:B------:R-:W-:Y:S01]  /*07e0*/  @!P4 FMUL R15, R15, 16777216 ;  /* 0x4b8000000f0fc820 */ /* 0x000fe20000400000 */
[----:B--2---:R-:W-:Y:S01]  /*07f0*/  FMUL R7, R22, R7 ;  /* 0x0000000716077220 */ /* 0x004fe20000400000 */
[----:B------:R-:W-:Y:S02]  /*0800*/  FMUL R25, R25, R30 ;  /* 0x0000001e19197220 */ /* 0x000fe40000400000 */
[----:B-----5:R-:W-:Y:S01]  /*0810*/  FMUL R22, R12, R15 ;  /* 0x0000000f0c167220 */ /* 0x020fe20000400000 */
[----:B------:R-:W-:Y:S01]  /*0820*/  FMUL R15, R7, R28 ;  /* 0x0000001c070f7220 */ /* 0x000fe20000400000 */
[----:B------:R-:W-:-:S04]  /*0830*/  IMAD.WIDE R6, R38, 0x4, R40 ;  /* 0x0000000426067825 */ /* 0x000fc800078e0228 */
[----:B----4-:R-:W-:Y:S01]  /*0840*/  FFMA R10, R10, R25, R18 ;  /* 0x000000190a0a7223 */ /* 0x010fe20000000012 */
[----:B-1----:R-:W-:-:S04]  /*0850*/  IMAD.WIDE R28, R0, 0x4, R4 ;  /* 0x00000004001c7825 */ /* 0x002fc800078e0204 */
[----:B------:R-:W-:Y:S01]  /*0860*/  FFMA R8, R8, R15, R16 ;  /* 0x0000000f08087223 */ /* 0x000fe20000000010 */
[----:B------:R-:W2:Y:S01]  /*0870*/  LDG.E.EL.128 R4, desc[UR4][R6.64] ;  /* 0x0000000406047981 */ /* 0x000ea2000c2e1d00 */
[----:B---3--:R-:W-:-:S03]  /*0880*/  IMAD.WIDE R24, R38, 0x4, R42 ;  /* 0x0000000426187825 */ /* 0x008fc600078e022a */
[----:B------:R-:W2:Y:S04]  /*0890*/  LDG.E.128 R12, desc[UR4][R28.64] ;  /* 0x000000041c0c7981 */ /* 0x000ea8000c1e1d00 */
[----:B------:R-:W3:Y:S01]  /*08a0*/  LDG.E.EL.128 R24, desc[UR4][R24.64] ;  /* 0x0000000418187981 */ /* 0x000ee2000c2e1d00 */
[----:B------:R-:W-:Y:S01]  /*08b0*/  FMUL R22, R22, R33 ;  /* 0x0000002116167220 */ /* 0x000fe20000400000 */
[----:B------:R-:W-:-:S04]  /*08c0*/  IMAD.WIDE R32, R37, 0x4, R40 ;  /* 0x0000000425207825 */ /* 0x000fc800078e0228 */
[----:B------:R-:W-:Y:S02]  /*08d0*/  FADD R16, R31, -R35 ;  /* 0x800000231f107221 */ /* 0x000fe40000000000 */
[----:B------:R-:W4:Y:S04]  /*08e0*/  LDG.E.128 R28, desc[UR4][R28.64+0x800] ;  /* 0x000800041c1c7981 */ /* 0x000f28000c1e1d00 */
[----:B------:R-:W4:Y:S01]  /*08f0*/  LDG.E.EL.128 R32, desc[UR4][R32.64] ;  /* 0x0000000420207981 */ /* 0x000f22000c2e1d00 */
[----:B------:R-:W-:Y:S01]  /*0900*/  FFMA R9, R9, R22, R17 ;  /* 0x0000001609097223 */ /* 0x000fe20000000011 */
[----:B--2---:R-:W-:Y:S01]  /*0910*/  FADD R5, R13, -R5 ;  /* 0x800000050d057221 */ /* 0x004fe20000000000 */
[----:B------:R-:W-:Y:S01]  /*0920*/  FADD R4, R12, -R4 ;  /* 0x800000040c047221 */ /* 0x000fe20000000000 */
[----:B---3--:R-:W-:Y:S01]  /*0930*/  FADD R13, R24, 9.9999997473787516356e-06 ;  /* 0x3727c5ac180d7421 */ /* 0x008fe20000000000 */
[----:B------:R-:W-:-:S05]  /*0940*/  FADD R12, R25, 9.9999997473787516356e-06 ;  /* 0x3727c5ac190c7421 */ /* 0x000fca0000000000 */
[----:B------:R-:W0:Y:S01]  /*0950*/  MUFU.SQRT R13, R13 ;  /* 0x0000000d000d7308 */ /* 0x000e220000002000 */
[----:B------:R-:W-:Y:S01]  /*0960*/  FADD R26, R26, 9.9999997473787516356e-06 ;  /* 0x3727c5ac1a1a7421 */ /* 0x000fe20000000000 */
[----:B------:R-:W-:-:S06]  /*0970*/  FADD R27, R27, 9.9999997473787516356e-06 ;  /* 0x3727c5ac1b1b7421 */ /* 0x000fcc0000000000 */
[----:B------:R-:W1:Y:S01]  /*0980*/  MUFU.SQRT R12, R12 ;  /* 0x0000000c000c7308 */ /* 0x000e620000002000 */
[----:B------:R-:W-:Y:S01]  /*0990*/  FADD R6, R14, -R6 ;  /* 0x800000060e067221 */ /* 0x000fe20000000000 */
[----:B------:R-:W-:-:S06]  /*09a0*/  FADD R7, R15, -R7 ;  /* 0x800000070f077221 */ /* 0x000fcc0000000000 */
[----:B------:R-:W2:Y:S01]  /*09b0*/  MUFU.SQRT R14, R26 ;  /* 0x0000001a000e7308 */ /* 0x000ea20000002000 */
[----:B0-----:R-:W-:-:S07]  /*09c0*/  FSETP.GT.AND P6, PT, R13, 8.50705917302346158658e+37, PT ;  /* 0x7e8000000d00780b */ /* 0x001fce0003fc4000 */
[----:B------:R0:W3:Y:S01]  /*09d0*/  MUFU.SQRT R15, R27 ;  /* 0x0000001b000f7308 */ /* 0x0000e20000002000 */
[C---:B-1----:R-:W-:Y:S02]  /*09e0*/  FSETP.GT.AND P5, PT, R12.reuse, 8.50705917302346158658e+37, PT ;  /* 0x7e8000000c00780b */ /* 0x042fe40003fa4000 */
[----:B------:R-:W-:Y:S02]  /*09f0*/  FSETP.GEU.AND P3, PT, R12, 1.175494350822287508e-38, PT ;  /* 0x008000000c00780b */ /* 0x000fe40003f6e000 */
[C---:B------:R-:W-:Y:S02]  /*0a00*/  FSETP.GEU.AND P4, PT, R13.reuse, 1.175494350822287508e-38, PT ;  /* 0x008000000d00780b */ /* 0x040fe40003f8e000 */
[----:B--2---:R-:W-:Y:S01]  /*0a10*/  FSETP.GT.AND P2, PT, R14, 8.50705917302346158658e+37, PT ;  /* 0x7e8000000e00780b */ /* 0x004fe20003f44000 */
[----:B------:R-:W-:Y:S01]  /*0a20*/  @P6 FMUL R13, R13, 0.25 ;  /* 0x3e8000000d0d6820 */ /* 0x000fe20000400000 */
[----:B------:R-:W-:Y:S01]  /*0a30*/  FSEL R24, R2, 1, P6 ;  /* 0x3f80000002187808 */ /* 0x000fe20003000000 */
[----:B----4-:R-:W-:Y:S01]  /*0a40*/  FADD R17, R28, -R32 ;  /* 0x800000201c117221 */ /* 0x010fe20000000000 */
[----:B------:R-:W-:Y:S01]  /*0a50*/  FSETP.GEU.AND P1, PT, R14, 1.175494350822287508e-38, PT ;  /* 0x008000000e00780b */ /* 0x000fe20003f2e000 */
[----:B------:R-:W-:Y:S01]  /*0a60*/  FADD R22, R30, -R34 ;  /* 0x800000221e167221 */ /* 0x000fe20000000000 */
[----:B------:R-:W-:Y:S01]  /*0a70*/  FADD R39, R31, -R35 ;  /* 0x800000231f277221 */ /* 0x000fe20000000000 */
[----:B0-----:R-:W0:Y:S01]  /*0a80*/  LDC.64 R26, c[0x0][0x258] ;  /* 0x00009600ff1a7b82 */ /* 0x001e220000000a00 */
[C---:B---3--:R-:W-:Y:S01]  /*0a90*/  FSETP.GT.AND P0, PT, R15.reuse, 8.50705917302346158658e+37, PT ;  /* 0x7e8000000f00780b */ /* 0x048fe20003f04000 */
[----:B------:R-:W-:Y:S01]  /*0aa0*/  @P5 FMUL R12, R12, 0.25 ;  /* 0x3e8000000c0c5820 */ /* 0x000fe20000400000 */
[----:B------:R-:W-:-:S03]  /*0ab0*/  FSETP.GEU.AND P6, PT, R15, 1.175494350822287508e-38, PT ;  /* 0x008000000f00780b */ /* 0x000fc60003fce000 */
[----:B------:R-:W-:Y:S01]  /*0ac0*/  @!P3 FMUL R12, R12, 16777216 ;  /* 0x4b8000000c0cb820 */ /* 0x000fe20000400000 */
[----:B------:R-:W-:Y:S01]  /*0ad0*/  @P2 FMUL R14, R14, 0.25 ;  /* 0x3e8000000e0e2820 */ /* 0x000fe20000400000 */
[----:B------:R-:W-:Y:S01]  /*0ae0*/  @!P4 FMUL R13, R13, 16777216 ;  /* 0x4b8000000d0dc820 */ /* 0x000fe20000400000 */
[----:B------:R-:W-:Y:S01]  /*0af0*/  FSEL R25, R2, 1, P5 ;  /* 0x3f80000002197808 */ /* 0x000fe20002800000 */
[----:B------:R1:W2:Y:S01]  /*0b00*/  MUFU.RCP R28, R12 ;  /* 0x0000000c001c7308 */ /* 0x0002a20000001000 */
[----:B------:R-:W3:Y:S03]  /*0b10*/  LDC.64 R30, c[0x0][0x260] ;  /* 0x00009800ff1e7b82 */ /* 0x000ee60000000a00 */
[----:B------:R-:W-:Y:S01]  /*0b20*/  @P0 FMUL R15, R15, 0.25 ;  /* 0x3e8000000f0f0820 */ /* 0x000fe20000400000 */
[----:B------:R-:W-:-:S03]  /*0b30*/  @!P1 FMUL R14, R14, 16777216 ;  /* 0x4b8000000e0e9820 */ /* 0x000fc60000400000 */
[----:B------:R-:W-:Y:S01]  /*0b40*/  @!P6 FMUL R15, R15, 16777216 ;  /* 0x4b8000000f0fe820 */ /* 0x000fe20000400000 */
[----:B------:R-:W4:Y:S01]  /*0b50*/  MUFU.RCP R13, R13 ;  /* 0x0000000d000d7308 */ /* 0x000f220000001000 */
[----:B------:R-:W-:Y:S01]  /*0b60*/  @!P3 FMUL R25, R25, 16777216 ;  /* 0x4b8000001919b820 */ /* 0x000fe20000400000 */
[----:B-1----:R-:W-:-:S06]  /*0b70*/  FSEL R12, R2, 1, P0 ;  /* 0x3f800000020c7808 */ /* 0x002fcc0000000000 */
[----:B------:R-:W1:Y:S01]  /*0b80*/  MUFU.RCP R14, R14 ;  /* 0x0000000e000e7308 */ /* 0x000e620000001000 */
[----:B--2---:R-:W-:Y:S01]  /*0b90*/  FMUL R28, R28, R25 ;  /* 0x000000191c1c7220 */ /* 0x004fe20000400000 */
[----:B------:R-:W-:-:S06]  /*0ba0*/  FSEL R25, R2, 1, P2 ;  /* 0x3f80000002197808 */ /* 0x000fcc0001000000 */
[----:B------:R-:W2:Y:S01]  /*0bb0*/  MUFU.RCP R15, R15 ;  /* 0x0000000f000f7308 */ /* 0x000ea20000001000 */
[----:B------:R-:W-:Y:S01]  /*0bc0*/  @!P4 FMUL R24, R24, 16777216 ;  /* 0x4b8000001818c820 */ /* 0x000fe20000400000 */
[----:B------:R-:W-:Y:S01]  /*0bd0*/  @!P1 FMUL R25, R25, 16777216 ;  /* 0x4b80000019199820 */ /* 0x000fe20000400000 */
[----:B------:R-:W-:Y:S02]  /*0be0*/  @!P6 FMUL R12, R12, 16777216 ;  /* 0x4b8000000c0ce820 */ /* 0x000fe40000400000 */
[----:B----4-:R-:W-:Y:S01]  /*0bf0*/  FMUL R13, R13, R24 ;  /* 0x000000180d0d7220 */ /* 0x010fe20000400000 */
[----:B-1----:R-:W-:-:S03]  /*0c00*/  FMUL R41, R14, R25 ;  /* 0x000000190e297220 */ /* 0x002fc60000400000 */
[----:B------:R-:W-:Y:S01]  /*0c10*/  FMUL R25, R13, R4 ;  /* 0x000000040d197220 */ /* 0x000fe20000400000 */
[----:B------:R-:W-:Y:S01]  /*0c20*/  FMUL R41, R41, R6 ;  /* 0x0000000629297220 */ /* 0x000fe20000400000 */
[----:B--2---:R-:W-:Y:S01]  /*0c30*/  FMUL R40, R15, R12 ;  /* 0x0000000c0f287220 */ /* 0x004fe20000400000 */
[----:B---3--:R-:W-:-:S04]  /*0c40*/  IMAD.WIDE R12, R38, 0x4, R30 ;  /* 0x00000004260c7825 */ /* 0x008fc800078e021e */
[----:B------:R-:W-:Y:S01]  /*0c50*/  FMUL R40, R40, R7 ;  /* 0x0000000728287220 */ /* 0x000fe20000400000 */
[----:B0-----:R-:W-:-:S04]  /*0c60*/  IMAD.WIDE R6, R38, 0x4, R26 ;  /* 0x0000000426067825 */ /* 0x001fc800078e021a */
[----:B------:R-:W-:Y:S01]  /*0c70*/  FMUL R28, R28, R5 ;  /* 0x000000051c1c7220 */ /* 0x000fe20000400000 */
[----:B------:R-:W2:Y:S04]  /*0c80*/  LDG.E.EL.128 R12, desc[UR4][R12.64] ;  /* 0x000000040c0c7981 */ /* 0x000ea8000c2e1d00 */
[----:B------:R-:W2:Y:S01]  /*0c90*/  LDG.E.EL.128 R4, desc[UR4][R6.64] ;  /* 0x0000000406047981 */ /* 0x000ea2000c2e1d00 */
[----:B------:R-:W-:-:S04]  /*0ca0*/  IMAD.WIDE R44, R37, 0x4, R42 ;  /* 0x00000004252c7825 */ /* 0x000fc800078e022a */
[----:B------:R-:W-:-:S04]  /*0cb0*/  IMAD.WIDE R42, R37, 0x4, R26 ;  /* 0x00000004252a7825 */ /* 0x000fc800078e021a */
[----:B------:R-:W-:Y:S01]  /*0cc0*/  FADD R18, R29, -R33 ;  /* 0x800000211d127221 */ /* 0x000fe20000000000 */
[----:B------:R-:W-:-:S06]  /*0cd0*/  IMAD.WIDE R32, R37, 0x4, R30 ;  /* 0x0000000425207825 */ /* 0x000fcc00078e021e */
[----:B------:R-:W3:Y:S01]  /*0ce0*/  LDG.E.EL.128 R32, desc[UR4][R32.64] ;  /* 0x0000000420207981 */ /* 0x000ee2000c2e1d00 */
[----:B--2---:R-:W-:-:S03]  /*0cf0*/  FFMA R4, R4, R25, R12 ;  /* 0x0000001904047223 */ /* 0x004fc6000000000c */
[----:B------:R-:W2:Y:S01]  /*0d00*/  LDG.E.EL.128 R24, desc[UR4][R44.64] ;  /* 0x000000042c187981 */ /* 0x000ea2000c2e1d00 */
[----:B------:R-:W-:-:S03]  /*0d10*/  FFMA R5, R5, R28, R13 ;  /* 0x0000001c05057223 */ /* 0x000fc6000000000d */
[----:B------:R-:W3:Y:S01]  /*0d20*/  LDG.E.EL.128 R28, desc[UR4][R42.64] ;  /* 0x000000042a1c7981 */ /* 0x000ee2000c2e1d00 */
[----:B------:R-:W-:Y:S01]  /*0d30*/  FFMA R40, R7, R40, R15 ;  /* 0x0000002807287223 */ /* 0x000fe2000000000f */
[----:B------:R-:W-:Y:S01]  /*0d40*/  FFMA R41, R6, R41, R14 ;  /* 0x0000002906297223 */ /* 0x000fe2000000000e */
[----:B------:R-:W-:-:S04]  /*0d50*/  FADD R23, R23, 9.9999997473787516356e-06 ;  /* 0x3727c5ac17177421 */ /* 0x000fc80000000000 */
[----:B------:R-:W-:Y:S01]  /*0d60*/  MUFU.SQRT R14, R23 ;  /* 0x00000017000e7308 */ /* 0x000fe20000002000 */
[----:B------:R-:W-:Y:S01]  /*0d70*/  FSETP.GEU.AND P6, PT, R36, -R5, PT ;  /* 0x800000052400720b */ /* 0x000fe20003fce000 */
[----:B------:R-:W-:-:S05]  /*0d80*/  FADD R5, R5, R36 ;  /* 0x0000002405057221 */ /* 0x000fca0000000000 */
[----:B------:R-:W-:Y:S01]  /*0d90*/  FSEL R5, R5, RZ, P6 ;  /* 0x000000ff05057208 */ /* 0x000fe20003000000 */
[----:B--2---:R-:W-:-:S04]  /*0da0*/  FADD R24, R24, 9.9999997473787516356e-06 ;  /* 0x3727c5ac18187421 */ /* 0x004fc80000000000 */
[----:B------:R-:W0:Y:S01]  /*0db0*/  MUFU.SQRT R13, R24 ;  /* 0x00000018000d7308 */ /* 0x000e220000002000 */
[----:B------:R-:W-:-:S07]  /*0dc0*/  FADD R25, R25, 9.9999997473787516356e-06 ;  /* 0x3727c5ac19197421 */ /* 0x000fce0000000000 */
[----:B------:R-:W1:Y:S01]  /*0dd0*/  MUFU.SQRT R7, R25 ;  /* 0x0000001900077308 */ /* 0x000e620000002000 */
[C---:B0-----:R-:W-:Y:S02]  /*0de0*/  FSETP.GT.AND P1, PT, R13.reuse, 8.50705917302346158658e+37, PT ;  /* 0x7e8000000d00780b */ /* 0x041fe40003f24000 */
[----:B------:R-:W-:Y:S02]  /*0df0*/  FSETP.GEU.AND P3, PT, R13, 1.175494350822287508e-38, PT ;  /* 0x008000000d00780b */ /* 0x000fe40003f6e000 */
[C---:B-1----:R-:W-:Y:S02]  /*0e00*/  FSETP.GT.AND P2, PT, R7.reuse, 8.50705917302346158658e+37, PT ;  /* 0x7e8000000700780b */ /* 0x042fe40003f44000 */
[----:B------:R-:W-:-:S07]  /*0e10*/  FSETP.GEU.AND P4, PT, R7, 1.175494350822287508e-38, PT ;  /* 0x008000000700780b */ /* 0x000fce0003f8e000 */
[----:B------:R-:W-:Y:S01]  /*0e20*/  @P1 FMUL R13, R13, 0.25 ;  /* 0x3e8000000d0d1820 */ /* 0x000fe20000400000 */
[----:B------:R-:W-:-:S03]  /*0e30*/  FADD R26, R26, 9.9999997473787516356e-06 ;  /* 0x3727c5ac1a1a7421 */ /* 0x000fc60000000000 */
[----:B------:R-:W-:Y:S01]  /*0e40*/  @!P3 FMUL R13, R13, 16777216 ;  /* 0x4b8000000d0db820 */ /* 0x000fe20000400000 */
[----:B------:R-:W0:Y:S01]  /*0e50*/  MUFU.SQRT R12, R26 ;  /* 0x0000001a000c7308 */ /* 0x000e220000002000 */
[----:B------:R-:W-:Y:S01]  /*0e60*/  FSEL R15, R2, 1, P1 ;  /* 0x3f800000020f7808 */ /* 0x000fe20000800000 */
[----:B------:R-:W-:-:S06]  /*0e70*/  @P2 FMUL R7, R7, 0.25 ;  /* 0x3e80000007072820 */ /* 0x000fcc0000400000 */
[----:B------:R-:W1:Y:S01]  /*0e80*/  MUFU.RCP R6, R13 ;  /* 0x0000000d00067308 */ /* 0x000e620000001000 */
[----:B------:R-:W-:Y:S01]  /*0e90*/  @!P4 FMUL R7, R7, 16777216 ;  /* 0x4b8000000707c820 */ /* 0x000fe20000400000 */
[----:B------:R-:W-:Y:S01]  /*0ea0*/  @!P3 FMUL R15, R15, 16777216 ;  /* 0x4b8000000f0fb820 */ /* 0x000fe20000400000 */
[----:B------:R-:W-:-:S05]  /*0eb0*/  FADD R27, R27, 9.9999997473787516356e-06 ;  /* 0x3727c5ac1b1b7421 */ /* 0x000fca0000000000 */
[----:B------:R-:W2:Y:S01]  /*0ec0*/  MUFU.RCP R7, R7 ;  /* 0x0000000700077308 */ /* 0x000ea20000001000 */
[----:B0-----:R-:W-:Y:S01]  /*0ed0*/  FSETP.GT.AND P0, PT, R12, 8.50705917302346158658e+37, PT ;  /* 0x7e8000000c00780b */ /* 0x001fe20003f04000 */
[----:B-1----:R-:W-:-:S06]  /*0ee0*/  FMUL R6, R6, R15 ;  /* 0x0000000f06067220 */ /* 0x002fcc0000400000 */
[----:B------:R-:W0:Y:S01]  /*0ef0*/  MUFU.SQRT R15, R27 ;  /* 0x0000001b000f7308 */ /* 0x000e220000002000 */
[----:B------:R-:W-:-:S05]  /*0f00*/  FSEL R24, R2, 1, P2 ;  /* 0x3f80000002187808 */ /* 0x000fca0001000000 */
[----:B------:R-:W-:Y:S01]  /*0f10*/  @!P4 FMUL R24, R24, 16777216 ;  /* 0x4b8000001818c820 */ /* 0x000fe20000400000 */
[C---:B------:R-:W-:Y:S01]  /*0f20*/  FSETP.GEU.AND P5, PT, R12.reuse, 1.175494350822287508e-38, PT ;  /* 0x008000000c00780b */ /* 0x040fe20003fae000 */
[----:B------:R-:W-:Y:S02]  /*0f30*/  @P0 FMUL R12, R12, 0.25 ;  /* 0x3e8000000c0c0820 */ /* 0x000fe40000400000 */
[----:B--2---:R-:W-:Y:S01]  /*0f40*/  FMUL R7, R7, R24 ;  /* 0x0000001807077220 */ /* 0x004fe20000400000 */
[----:B------:R-:W-:Y:S02]  /*0f50*/  FSEL R24, R2, 1, P0 ;  /* 0x3f80000002187808 */ /* 0x000fe40000000000 */
[C---:B------:R-:W-:Y:S02]  /*0f60*/  FSETP.GT.AND P1, PT, R14.reuse, 8.50705917302346158658e+37, PT ;  /* 0x7e8000000e00780b */ /* 0x040fe40003f24000 */
[----:B0-----:R-:W-:Y:S02]  /*0f70*/  FSETP.GT.AND P0, PT, R15, 8.50705917302346158658e+37, PT ;  /* 0x7e8000000f00780b */ /* 0x001fe40003f04000 */
[----:B------:R-:W-:-:S02]  /*0f80*/  FSETP.GEU.AND P2, PT, R14, 1.175494350822287508e-38, PT ;  /* 0x008000000e00780b */ /* 0x000fc40003f4e000 */
[----:B------:R-:W-:Y:S01]  /*0f90*/  FSETP.GEU.AND P3, PT, R15, 1.175494350822287508e-38, PT ;  /* 0x008000000f00780b */ /* 0x000fe20003f6e000 */
[----:B------:R-:W-:-:S06]  /*0fa0*/  @!P5 FMUL R12, R12, 16777216 ;  /* 0x4b8000000c0cd820 */ /* 0x000fcc0000400000 */
[----:B------:R-:W-:Y:S02]  /*0fb0*/  @P1 FMUL R14, R14, 0.25 ;  /* 0x3e8000000e0e1820 */ /* 0x000fe40000400000 */
[----:B------:R-:W-:Y:S02]  /*0fc0*/  @P0 FMUL R15, R15, 0.25 ;  /* 0x3e8000000f0f0820 */ /* 0x000fe40000400000 */
[----:B------:R-:W-:Y:S02]  /*0fd0*/  @!P2 FMUL R14, R14, 16777216 ;  /* 0x4b8000000e0ea820 */ /* 0x000fe40000400000 */
[----:B------:R-:W-:Y:S01]  /*0fe0*/  @!P3 FMUL R15, R15, 16777216 ;  /* 0x4b8000000f0fb820 */ /* 0x000fe20000400000 */
[----:B------:R0:W1:Y:S01]  /*0ff0*/  MUFU.RCP R13, R12 ;  /* 0x0000000c000d7308 */ /* 0x0000620000001000 */
[----:B------:R-:W-:-:S07]  /*1000*/  FSEL R23, R2, 1, P1 ;  /* 0x3f80000002177808 */ /* 0x000fce0000800000 */
[----:B------:R-:W2:Y:S01]  /*1010*/  MUFU.RCP R14, R14 ;  /* 0x0000000e000e7308 */ /* 0x000ea20000001000 */
[----:B0-----:R-:W-:-:S07]  /*1020*/  FSEL R12, R2, 1, P0 ;  /* 0x3f800000020c7808 */ /* 0x001fce0000000000 */
[----:B------:R-:W0:Y:S01]  /*1030*/  MUFU.RCP R15, R15 ;  /* 0x0000000f000f7308 */ /* 0x000e220000001000 */
[----:B------:R-:W-:Y:S01]  /*1040*/  FSETP.GEU.AND P0, PT, R3, -R4, PT ;  /* 0x800000040300720b */ /* 0x000fe20003f0e000 */
[----:B------:R-:W-:Y:S01]  /*1050*/  FADD R4, R4, R3 ;  /* 0x0000000304047221 */ /* 0x000fe20000000000 */
[----:B------:R-:W-:Y:S01]  /*1060*/  @!P5 FMUL R24, R24, 16777216 ;  /* 0x4b8000001818d820 */ /* 0x000fe20000400000 */
[----:B------:R-:W4:Y:S01]  /*1070*/  LDC.64 R2, c[0x0][0x210] ;  /* 0x00008400ff027b82 */ /* 0x000f220000000a00 */
[----:B------:R-:W-:Y:S01]  /*1080*/  @!P2 FMUL R23, R23, 16777216 ;  /* 0x4b8000001717a820 */ /* 0x000fe20000400000 */
[----:B------:R-:W-:Y:S01]  /*1090*/  @!P3 FMUL R12, R12, 16777216 ;  /* 0x4b8000000c0cb820 */ /* 0x000fe20000400000 */
[----:B-1----:R-:W-:Y:S02]  /*10a0*/  FMUL R13, R13, R24 ;  /* 0x000000180d0d7220 */ /* 0x002fe40000400000 */
[----:B--2---:R-:W-:Y:S01]  /*10b0*/  FMUL R23, R14, R23 ;  /* 0x000000170e177220 */ /* 0x004fe20000400000 */
[----:B------:R-:W-:Y:S01]  /*10c0*/  FMUL R17, R6, R17 ;  /* 0x0000001106117220 */ /* 0x000fe20000400000 */
[----:B------:R-:W-:Y:S01]  /*10d0*/  FMUL R18, R7, R18 ;  /* 0x0000001207127220 */ /* 0x000fe20000400000 */
[----:B0-----:R-:W-:Y:S01]  /*10e0*/  FMUL R12, R15, R12 ;  /* 0x0000000c0f0c7220 */ /* 0x001fe20000400000 */
[----:B------:R-:W-:Y:S01]  /*10f0*/  FMUL R16, R23, R16 ;  /* 0x0000001017107220 */ /* 0x000fe20000400000 */
[----:B------:R-:W-:-:S02]  /*1100*/  FMUL R13, R13, R22 ;  /* 0x000000160d0d7220 */ /* 0x000fc40000400000 */
[----:B------:R-:W-:Y:S01]  /*1110*/  FMUL R12, R12, R39 ;  /* 0x000000270c0c7220 */ /* 0x000fe20000400000 */
[----:B------:R-:W-:Y:S01]  /*1120*/  FFMA R11, R11, R16, R19 ;  /* 0x000000100b0b7223 */ /* 0x000fe20000000013 */
[----:B---3--:R-:W-:Y:S01]  /*1130*/  FFMA R17, R28, R17, R32 ;  /* 0x000000111c117223 */ /* 0x008fe20000000020 */
[----:B------:R-:W-:Y:S01]  /*1140*/  FFMA R18, R29, R18, R33 ;  /* 0x000000121d127223 */ /* 0x000fe20000000021 */
[----:B------:R-:W-:Y:S01]  /*1150*/  FFMA R13, R30, R13, R34 ;  /* 0x0000000d1e0d7223 */ /* 0x000fe20000000022 */
[----:B------:R-:W-:Y:S01]  /*1160*/  FFMA R12, R31, R12, R35 ;  /* 0x0000000c1f0c7223 */ /* 0x000fe20000000023 */
[----:B------:R-:W-:Y:S01]  /*1170*/  FSEL R4, R4, RZ, P0 ;  /* 0x000000ff04047208 */ /* 0x000fe20000000000 */
[----:B------:R-:W-:Y:S01]  /*1180*/  FADD R7, R40, R21 ;  /* 0x0000001528077221 */ /* 0x000fe20000000000 */
[----:B------:R-:W-:Y:S01]  /*1190*/  FSETP.GEU.AND P5, PT, R20, -R41, PT ;  /* 0x800000291400720b */ /* 0x000fe20003fae000 */
        /* <DEDUP_REMOVED lines=10> */
[----:B----4-:R-:W-:Y:S01]  /*1240*/  IMAD.WIDE R2, R0, 0x4, R2 ;  /* 0x0000000400027825 */ /* 0x010fe200078e0202 */
[----:B------:R-:W-:-:S02]  /*1250*/  FSEL R6, R20, RZ, P5 ;  /* 0x000000ff14067208 */ /* 0x000fc40002800000 */
[----:B------:R-:W-:Y:S02]  /*1260*/  FSEL R7, R7, RZ, P4 ;  /* 0x000000ff07077208 */ /* 0x000fe40002000000 */
[----:B------:R-:W-:Y:S02]  /*1270*/  FSEL R8, R8, RZ, P3 ;  /* 0x000000ff08087208 */ /* 0x000fe40001800000 */
[----:B------:R-:W-:Y:S02]  /*1280*/  FSEL R9, R9, RZ, P2 ;  /* 0x000000ff09097208 */ /* 0x000fe40001000000 */
[----:B------:R-:W-:Y:S02]  /*1290*/  FSEL R10, R10, RZ, P1 ;  /* 0x000000ff0a0a7208 */ /* 0x000fe40000800000 */
[----:B------:R-:W-:Y:S01]  /*12a0*/  FSEL R11, R11, RZ, P0 ;  /* 0x000000ff0b0b7208 */ /* 0x000fe20000000000 */
[----:B------:R-:W-:Y:S04]  /*12b0*/  STG.E.128 desc[UR4][R2.64], R4 ;  /* 0x0000000402007986 */ /* 0x000fe8000c101d04 */
[----:B------:R-:W-:Y:S01]  /*12c0*/  STG.E.128 desc[UR4][R2.64+0x800], R8 ;  /* 0x0008000802007986 */ /* 0x000fe2000c101d04 */
[----:B------:R-:W-:Y:S05]  /*12d0*/  EXIT ;  /* 0x000000000000794d */ /* 0x000fea0003800000 */
.L_x_0:
[----:B------:R-:W-:-:S00]  /*12e0*/  BRA `(.L_x_0) ;  /* 0xfffffffc00fc7947 */ /* 0x000fc0000383ffff */
[----:B------:R-:W-:-:S00]  /*12f0*/  NOP ;  /* 0x0000000000007918 */ /* 0x000fc00000000000 */
        /* <DEDUP_REMOVED lines=8> */
.L_x_1:


//--------------------- .nv.global.init           --------------------------
	.section	.nv.global.init,"aw",@progbits
.nv.global.init:
	.type		_$_str,@object
	.size		_$_str,(_$_str_$_2 - _$_str)
_$_str:
        /*0000*/ 	.byte	0x5f, 0x5f, 0x43, 0x55, 0x44, 0x41, 0x5f, 0x46, 0x54, 0x5a, 0x00
	.type		_$_str_$_2,@object
	.size		_$_str_$_2,(.L_1 - _$_str_$_2)
_$_str_$_2:
        /*000b*/ 	.byte	0x5f, 0x5f, 0x43, 0x55, 0x44, 0x41, 0x5f, 0x50, 0x52, 0x45, 0x43, 0x5f, 0x53, 0x51, 0x52, 0x54
        /*001b*/ 	.byte	0x00
.L_1:


//--------------------- .nv.constant0.triton_poi_fused__native_batch_norm_legit_no_training_add_relu_20 --------------------------
	.section	.nv.constant0.triton_poi_fused__native_batch_norm_legit_no_training_add_relu_20,"a",@progbits
	.sectionflags	@""
	.align	4
.nv.constant0.triton_poi_fused__native_batch_norm_legit_no_training_add_relu_20:
	.zero		620
